//
// Generated by NVIDIA NVVM Compiler
//
// Compiler Build ID: CL-36424714
// Cuda compilation tools, release 13.0, V13.0.88
// Based on NVVM 20.0.0
//

.version 9.0
.target sm_100
.address_size 64

	// .globl	_Z7myGEMM2PKfS0_Pf
// _ZZ7myGEMM2PKfS0_PfE4Asub has been demoted
// _ZZ7myGEMM2PKfS0_PfE4Bsub has been demoted

.visible .entry _Z7myGEMM2PKfS0_Pf(
	.param .u64 .ptr .align 1 _Z7myGEMM2PKfS0_Pf_param_0,
	.param .u64 .ptr .align 1 _Z7myGEMM2PKfS0_Pf_param_1,
	.param .u64 .ptr .align 1 _Z7myGEMM2PKfS0_Pf_param_2
)
{
	.reg .pred 	%p<2>;
	.reg .b32 	%r<33>;
	.reg .b32 	%f<102>;
	.reg .b64 	%rd<13>;
	// demoted variable
	.shared .align 4 .b8 _ZZ7myGEMM2PKfS0_PfE4Asub[4096];
	// demoted variable
	.shared .align 4 .b8 _ZZ7myGEMM2PKfS0_PfE4Bsub[4096];
	ld.param.u64 	%rd4, [_Z7myGEMM2PKfS0_Pf_param_0];
	ld.param.u64 	%rd5, [_Z7myGEMM2PKfS0_Pf_param_1];
	ld.param.u64 	%rd3, [_Z7myGEMM2PKfS0_Pf_param_2];
	cvta.to.global.u64 	%rd1, %rd5;
	cvta.to.global.u64 	%rd2, %rd4;
	mov.u32 	%r15, %tid.x;
	mov.u32 	%r16, %tid.y;
	mov.u32 	%r17, %ctaid.x;
	mov.u32 	%r18, %ntid.x;
	mul.lo.s32 	%r1, %r17, %r18;
	mov.u32 	%r19, %ctaid.y;
	mov.u32 	%r20, %ntid.y;
	mad.lo.s32 	%r21, %r19, %r20, %r16;
	shl.b32 	%r22, %r16, 9;
	shl.b32 	%r23, %r16, 7;
	mov.u32 	%r24, _ZZ7myGEMM2PKfS0_PfE4Asub;
	shl.b32 	%r25, %r15, 2;
	add.s32 	%r6, %r24, %r25;
	add.s32 	%r2, %r6, %r23;
	shl.b32 	%r26, %r21, 9;
	add.s32 	%r3, %r15, %r26;
	mov.u32 	%r27, _ZZ7myGEMM2PKfS0_PfE4Bsub;
	add.s32 	%r4, %r27, %r23;
	add.s32 	%r5, %r4, %r25;
	add.s32 	%r28, %r15, %r1;
	add.s32 	%r31, %r28, %r22;
	mov.f32 	%f101, 0f00000000;
	mov.b32 	%r32, 0;
	mov.u32 	%r30, %r3;
$L__BB0_1:
	mul.wide.s32 	%rd6, %r31, 4;
	add.s64 	%rd7, %rd2, %rd6;
	ld.global.f32 	%f4, [%rd7];
	st.shared.f32 	[%r2], %f4;
	mul.wide.u32 	%rd8, %r30, 4;
	add.s64 	%rd9, %rd1, %rd8;
	ld.global.f32 	%f5, [%rd9];
	st.shared.f32 	[%r5], %f5;
	bar.sync 	0;
	ld.shared.f32 	%f6, [%r6];
	ld.shared.f32 	%f7, [%r4];
	fma.rn.f32 	%f8, %f6, %f7, %f101;
	ld.shared.f32 	%f9, [%r6+128];
	ld.shared.f32 	%f10, [%r4+4];
	fma.rn.f32 	%f11, %f9, %f10, %f8;
	ld.shared.f32 	%f12, [%r6+256];
	ld.shared.f32 	%f13, [%r4+8];
	fma.rn.f32 	%f14, %f12, %f13, %f11;
	ld.shared.f32 	%f15, [%r6+384];
	ld.shared.f32 	%f16, [%r4+12];
	fma.rn.f32 	%f17, %f15, %f16, %f14;
	ld.shared.f32 	%f18, [%r6+512];
	ld.shared.f32 	%f19, [%r4+16];
	fma.rn.f32 	%f20, %f18, %f19, %f17;
	ld.shared.f32 	%f21, [%r6+640];
	ld.shared.f32 	%f22, [%r4+20];
	fma.rn.f32 	%f23, %f21, %f22, %f20;
	ld.shared.f32 	%f24, [%r6+768];
	ld.shared.f32 	%f25, [%r4+24];
	fma.rn.f32 	%f26, %f24, %f25, %f23;
	ld.shared.f32 	%f27, [%r6+896];
	ld.shared.f32 	%f28, [%r4+28];
	fma.rn.f32 	%f29, %f27, %f28, %f26;
	ld.shared.f32 	%f30, [%r6+1024];
	ld.shared.f32 	%f31, [%r4+32];
	fma.rn.f32 	%f32, %f30, %f31, %f29;
	ld.shared.f32 	%f33, [%r6+1152];
	ld.shared.f32 	%f34, [%r4+36];
	fma.rn.f32 	%f35, %f33, %f34, %f32;
	ld.shared.f32 	%f36, [%r6+1280];
	ld.shared.f32 	%f37, [%r4+40];
	fma.rn.f32 	%f38, %f36, %f37, %f35;
	ld.shared.f32 	%f39, [%r6+1408];
	ld.shared.f32 	%f40, [%r4+44];
	fma.rn.f32 	%f41, %f39, %f40, %f38;
	ld.shared.f32 	%f42, [%r6+1536];
	ld.shared.f32 	%f43, [%r4+48];
	fma.rn.f32 	%f44, %f42, %f43, %f41;
	ld.shared.f32 	%f45, [%r6+1664];
	ld.shared.f32 	%f46, [%r4+52];
	fma.rn.f32 	%f47, %f45, %f46, %f44;
	ld.shared.f32 	%f48, [%r6+1792];
	ld.shared.f32 	%f49, [%r4+56];
	fma.rn.f32 	%f50, %f48, %f49, %f47;
	ld.shared.f32 	%f51, [%r6+1920];
	ld.shared.f32 	%f52, [%r4+60];
	fma.rn.f32 	%f53, %f51, %f52, %f50;
	ld.shared.f32 	%f54, [%r6+2048];
	ld.shared.f32 	%f55, [%r4+64];
	fma.rn.f32 	%f56, %f54, %f55, %f53;
	ld.shared.f32 	%f57, [%r6+2176];
	ld.shared.f32 	%f58, [%r4+68];
	fma.rn.f32 	%f59, %f57, %f58, %f56;
	ld.shared.f32 	%f60, [%r6+2304];
	ld.shared.f32 	%f61, [%r4+72];
	fma.rn.f32 	%f62, %f60, %f61, %f59;
	ld.shared.f32 	%f63, [%r6+2432];
	ld.shared.f32 	%f64, [%r4+76];
	fma.rn.f32 	%f65, %f63, %f64, %f62;
	ld.shared.f32 	%f66, [%r6+2560];
	ld.shared.f32 	%f67, [%r4+80];
	fma.rn.f32 	%f68, %f66, %f67, %f65;
	ld.shared.f32 	%f69, [%r6+2688];
	ld.shared.f32 	%f70, [%r4+84];
	fma.rn.f32 	%f71, %f69, %f70, %f68;
	ld.shared.f32 	%f72, [%r6+2816];
	ld.shared.f32 	%f73, [%r4+88];
	fma.rn.f32 	%f74, %f72, %f73, %f71;
	ld.shared.f32 	%f75, [%r6+2944];
	ld.shared.f32 	%f76, [%r4+92];
	fma.rn.f32 	%f77, %f75, %f76, %f74;
	ld.shared.f32 	%f78, [%r6+3072];
	ld.shared.f32 	%f79, [%r4+96];
	fma.rn.f32 	%f80, %f78, %f79, %f77;
	ld.shared.f32 	%f81, [%r6+3200];
	ld.shared.f32 	%f82, [%r4+100];
	fma.rn.f32 	%f83, %f81, %f82, %f80;
	ld.shared.f32 	%f84, [%r6+3328];
	ld.shared.f32 	%f85, [%r4+104];
	fma.rn.f32 	%f86, %f84, %f85, %f83;
	ld.shared.f32 	%f87, [%r6+3456];
	ld.shared.f32 	%f88, [%r4+108];
	fma.rn.f32 	%f89, %f87, %f88, %f86;
	ld.shared.f32 	%f90, [%r6+3584];
	ld.shared.f32 	%f91, [%r4+112];
	fma.rn.f32 	%f92, %f90, %f91, %f89;
	ld.shared.f32 	%f93, [%r6+3712];
	ld.shared.f32 	%f94, [%r4+116];
	fma.rn.f32 	%f95, %f93, %f94, %f92;
	ld.shared.f32 	%f96, [%r6+3840];
	ld.shared.f32 	%f97, [%r4+120];
	fma.rn.f32 	%f98, %f96, %f97, %f95;
	ld.shared.f32 	%f99, [%r6+3968];
	ld.shared.f32 	%f100, [%r4+124];
	fma.rn.f32 	%f101, %f99, %f100, %f98;
	bar.sync 	0;
	add.s32 	%r32, %r32, 1;
	add.s32 	%r31, %r31, 16384;
	add.s32 	%r30, %r30, 32;
	setp.ne.s32 	%p1, %r32, 16;
	@%p1 bra 	$L__BB0_1;
	cvta.to.global.u64 	%rd10, %rd3;
	add.s32 	%r29, %r3, %r1;
	mul.wide.s32 	%rd11, %r29, 4;
	add.s64 	%rd12, %rd10, %rd11;
	st.global.f32 	[%rd12], %f101;
	ret;

}


// ===== COMPILED SASS (sm_100) =====

	.target	sm_100

	.elftype	@"ET_EXEC"


//--------------------- .note.nv.tkinfo           --------------------------
	.section	.note.nv.tkinfo,"",@"SHT_NOTE"
	.sectionflags	@"SHF_NOTE_NV_TKINFO"
	.tkinfo
        /*0018*/ 	.word	0x00000002
        /*0030*/ 	.string	""
        /*0030*/ 	.string	"ptxas"
        /*0030*/ 	.string	"Cuda compilation tools, release 13.0, V13.0.88"
        /*0030*/ 	.string	"Build cuda_13.0.r13.0/compiler.36424714_0"
        /*0030*/ 	.string	"-arch sm_100 -m 64 "



//--------------------- .note.nv.cuinfo           --------------------------
	.section	.note.nv.cuinfo,"",@"SHT_NOTE"
	.sectionflags	@"SHF_NOTE_NV_CUINFO"
        /*0018*/ 	.short	0x0002
        /*001a*/ 	.short	0x0064
        /*001c*/ 	.short	0x0082
	.zero		2


//--------------------- .nv.info                  --------------------------
	.section	.nv.info,"",@"SHT_CUDA_INFO"
	.align	4


	//----- nvinfo : EIATTR_REGCOUNT
	.align		4
        /*0000*/ 	.byte	0x04, 0x2f
        /*0002*/ 	.short	(.L_1 - .L_0)
	.align		4
.L_0:
        /*0004*/ 	.word	index@(_Z7myGEMM2PKfS0_Pf)
        /*0008*/ 	.word	0x00000020


	//----- nvinfo : EIATTR_FRAME_SIZE
	.align		4
.L_1:
        /*000c*/ 	.byte	0x04, 0x11
        /*000e*/ 	.short	(.L_3 - .L_2)
	.align		4
.L_2:
        /*0010*/ 	.word	index@(_Z7myGEMM2PKfS0_Pf)
        /*0014*/ 	.word	0x00000000


	//----- nvinfo : EIATTR_MIN_STACK_SIZE
	.align		4
.L_3:
        /*0018*/ 	.byte	0x04, 0x12
        /*001a*/ 	.short	(.L_5 - .L_4)
	.align		4
.L_4:
        /*001c*/ 	.word	index@(_Z7myGEMM2PKfS0_Pf)
        /*0020*/ 	.word	0x00000000
.L_5:


//--------------------- .nv.compat                --------------------------
	.section	.nv.compat,"",@"SHT_CUDA_COMPAT_INFO"
	.align	4
        /*0000*/ 	.byte	0x02, 0x09, 0x00, 0x00, 0x02, 0x02, 0x01, 0x00, 0x02, 0x05, 0x05, 0x00, 0x03, 0x07, 0x01, 0x01
        /*0010*/ 	.byte	0x02, 0x03, 0x00, 0x00, 0x02, 0x06, 0x01, 0x00, 0x04, 0x0b, 0x08, 0x00, 0x09, 0x00, 0x00, 0x00
        /*0020*/ 	.byte	0x00, 0x00, 0x00, 0x00


//--------------------- .nv.info._Z7myGEMM2PKfS0_Pf --------------------------
	.section	.nv.info._Z7myGEMM2PKfS0_Pf,"",@"SHT_CUDA_INFO"
	.sectionflags	@""
	.align	4


	//----- nvinfo : EIATTR_CUDA_API_VERSION
	.align		4
        /*0000*/ 	.byte	0x04, 0x37
        /*0002*/ 	.short	(.L_7 - .L_6)
.L_6:
        /*0004*/ 	.word	0x00000082


	//----- nvinfo : EIATTR_KPARAM_INFO
	.align		4
.L_7:
        /*0008*/ 	.byte	0x04, 0x17
        /*000a*/ 	.short	(.L_9 - .L_8)
.L_8:
        /*000c*/ 	.word	0x00000000
        /*0010*/ 	.short	0x0002
        /*0012*/ 	.short	0x0010
        /*0014*/ 	.byte	0x00, 0xf5, 0x21, 0x00


	//----- nvinfo : EIATTR_KPARAM_INFO
	.align		4
.L_9:
        /*0018*/ 	.byte	0x04, 0x17
        /*001a*/ 	.short	(.L_11 - .L_10)
.L_10:
        /*001c*/ 	.word	0x00000000
        /*0020*/ 	.short	0x0001
        /*0022*/ 	.short	0x0008
        /*0024*/ 	.byte	0x00, 0xf5, 0x21, 0x00


	//----- nvinfo : EIATTR_KPARAM_INFO
	.align		4
.L_11:
        /*0028*/ 	.byte	0x04, 0x17
        /*002a*/ 	.short	(.L_13 - .L_12)
.L_12:
        /*002c*/ 	.word	0x00000000
        /*0030*/ 	.short	0x0000
        /*0032*/ 	.short	0x0000
        /*0034*/ 	.byte	0x00, 0xf5, 0x21, 0x00


	//----- nvinfo : EIATTR_SPARSE_MMA_MASK
	.align		4
.L_13:
        /*0038*/ 	.byte	0x03, 0x50
        /*003a*/ 	.short	0x0000


	//----- nvinfo : EIATTR_MAXREG_COUNT
	.align		4
        /*003c*/ 	.byte	0x03, 0x1b
        /*003e*/ 	.short	0x00ff


	//----- nvinfo : EIATTR_NUM_BARRIERS
	.align		4
        /*0040*/ 	.byte	0x02, 0x4c
        /*0042*/ 	.byte	0x01
	.zero		1


	//----- nvinfo : EIATTR_MERCURY_ISA_VERSION
	.align		4
        /*0044*/ 	.byte	0x03, 0x5f
        /*0046*/ 	.short	0x0101


	//----- nvinfo : EIATTR_VRC_CTA_INIT_COUNT
	.align		4
        /*0048*/ 	.byte	0x02, 0x4a
	.zero		1
	.zero		1


	//----- nvinfo : EIATTR_EXIT_INSTR_OFFSETS
	.align		4
        /*004c*/ 	.byte	0x04, 0x1c
        /*004e*/ 	.short	(.L_15 - .L_14)


	//   ....[0]....
.L_14:
        /*0050*/ 	.word	0x00000740


	//----- nvinfo : EIATTR_CBANK_PARAM_SIZE
	.align		4
.L_15:
        /*0054*/ 	.byte	0x03, 0x19
        /*0056*/ 	.short	0x0018


	//----- nvinfo : EIATTR_PARAM_CBANK
	.align		4
        /*0058*/ 	.byte	0x04, 0x0a
        /*005a*/ 	.short	(.L_17 - .L_16)
	.align		4
.L_16:
        /*005c*/ 	.word	index@(.nv.constant0._Z7myGEMM2PKfS0_Pf)
        /*0060*/ 	.short	0x0380
        /*0062*/ 	.short	0x0018


	//----- nvinfo : EIATTR_SW_WAR
	.align		4
.L_17:
        /*0064*/ 	.byte	0x04, 0x36
        /*0066*/ 	.short	(.L_19 - .L_18)
.L_18:
        /*0068*/ 	.word	0x00000008
.L_19:


//--------------------- .nv.callgraph             --------------------------
	.section	.nv.callgraph,"",@"SHT_CUDA_CALLGRAPH"
	.align	4
	.sectionentsize	8
	.align		4
        /*0000*/ 	.word	0x00000000
	.align		4
        /*0004*/ 	.word	0xffffffff
	.align		4
        /*0008*/ 	.word	0x00000000
	.align		4
        /*000c*/ 	.word	0xfffffffe
	.align		4
        /*0010*/ 	.word	0x00000000
	.align		4
        /*0014*/ 	.word	0xfffffffd
	.align		4
        /*0018*/ 	.word	0x00000000
	.align		4
        /*001c*/ 	.word	0xfffffffc


//--------------------- .text._Z7myGEMM2PKfS0_Pf  --------------------------
	.section	.text._Z7myGEMM2PKfS0_Pf,"ax",@progbits
	.align	128
        .global         _Z7myGEMM2PKfS0_Pf
        .type           _Z7myGEMM2PKfS0_Pf,@function
        .size           _Z7myGEMM2PKfS0_Pf,(.L_x_2 - _Z7myGEMM2PKfS0_Pf)
        .other          _Z7myGEMM2PKfS0_Pf,@"STO_CUDA_ENTRY STV_DEFAULT"
_Z7myGEMM2PKfS0_Pf:
.text._Z7myGEMM2PKfS0_Pf:
[----:B------:R-:W-:Y:S01]  /*0000*/  LDC R1, c[0x0][0x37c] ;  /* 0x0000df00ff017b82 */ /* 0x000fe20000000800 */
[----:B------:R-:W0:Y:S07]  /*0010*/  S2R R6, SR_TID.Y ;  /* 0x0000000000067919 */ /* 0x000e2e0000002200 */
[----:B------:R-:W1:Y:S01]  /*0020*/  S2UR UR5, SR_CTAID.X ;  /* 0x00000000000579c3 */ /* 0x000e620000002500 */
[----:B------:R-:W1:Y:S01]  /*0030*/  LDCU UR8, c[0x0][0x360] ;  /* 0x00006c00ff0877ac */ /* 0x000e620008000800 */
[----:B------:R-:W-:Y:S01]  /*0040*/  HFMA2 R23, -RZ, RZ, 0, 0 ;  /* 0x00000000ff177431 */ /* 0x000fe200000001ff */
[----:B------:R-:W2:Y:S01]  /*0050*/  S2R R4, SR_TID.X ;  /* 0x0000000000047919 */ /* 0x000ea20000002100 */
[----:B------:R-:W-:Y:S01]  /*0060*/  UMOV UR4, 0x400 ;  /* 0x0000040000047882 */ /* 0x000fe20000000000 */
[----:B------:R-:W3:Y:S03]  /*0070*/  LDCU.64 UR10, c[0x0][0x358] ;  /* 0x00006b00ff0a77ac */ /* 0x000ee60008000a00 */
[----:B------:R-:W4:Y:S01]  /*0080*/  S2UR UR7, SR_CgaCtaId ;  /* 0x00000000000779c3 */ /* 0x000f220000008800 */
[----:B------:R-:W-:-:S07]  /*0090*/  UIADD3 UR6, UPT, UPT, UR4, 0x1000, URZ ;  /* 0x0000100004067890 */ /* 0x000fce000fffe0ff */
[----:B------:R-:W5:Y:S08]  /*00a0*/  S2UR UR9, SR_CTAID.Y ;  /* 0x00000000000979c3 */ /* 0x000f700000002600 */
[----:B------:R-:W5:Y:S01]  /*00b0*/  LDC R5, c[0x0][0x364] ;  /* 0x0000d900ff057b82 */ /* 0x000f620000000800 */
[----:B-1----:R-:W-:-:S07]  /*00c0*/  UIMAD UR5, UR5, UR8, URZ ;  /* 0x00000008050572a4 */ /* 0x002fce000f8e02ff */
[----:B------:R-:W1:Y:S01]  /*00d0*/  LDC.64 R18, c[0x0][0x380] ;  /* 0x0000e000ff127b82 */ /* 0x000e620000000a00 */
[----:B----4-:R-:W-:Y:S02]  /*00e0*/  ULEA UR4, UR7, UR4, 0x18 ;  /* 0x0000000407047291 */ /* 0x010fe4000f8ec0ff */
[----:B------:R-:W-:Y:S01]  /*00f0*/  ULEA UR6, UR7, UR6, 0x18 ;  /* 0x0000000607067291 */ /* 0x000fe2000f8ec0ff */
[----:B--2---:R-:W-:-:S03]  /*0100*/  IADD3 R0, PT, PT, R4, UR5, RZ ;  /* 0x0000000504007c10 */ /* 0x004fc6000fffe0ff */
[----:B------:R-:W-:Y:S01]  /*0110*/  LEA R7, R4, UR4, 0x2 ;  /* 0x0000000404077c11 */ /* 0x000fe2000f8e10ff */
[----:B------:R-:W2:Y:S01]  /*0120*/  LDC.64 R16, c[0x0][0x388] ;  /* 0x0000e200ff107b82 */ /* 0x000ea20000000a00 */
[C---:B0-----:R-:W-:Y:S01]  /*0130*/  LEA R2, R6.reuse, UR6, 0x7 ;  /* 0x0000000606027c11 */ /* 0x041fe2000f8e38ff */
[----:B------:R-:W-:Y:S01]  /*0140*/  UMOV UR4, URZ ;  /* 0x000000ff00047c82 */ /* 0x000fe20008000000 */
[C---:B------:R-:W-:Y:S01]  /*0150*/  LEA R0, R6.reuse, R0, 0x9 ;  /* 0x0000000006007211 */ /* 0x040fe200078e48ff */
[----:B-----5:R-:W-:Y:S01]  /*0160*/  IMAD R5, R5, UR9, R6 ;  /* 0x0000000905057c24 */ /* 0x020fe2000f8e0206 */
[----:B------:R-:W-:-:S04]  /*0170*/  LEA R6, R6, R7, 0x7 ;  /* 0x0000000706067211 */ /* 0x000fc800078e38ff */
[----:B------:R-:W-:Y:S02]  /*0180*/  LEA R5, R5, R4, 0x9 ;  /* 0x0000000405057211 */ /* 0x000fe400078e48ff */
[----:B------:R-:W-:Y:S02]  /*0190*/  LEA R4, R4, R2, 0x2 ;  /* 0x0000000204047211 */ /* 0x000fe400078e10ff */
[----:B-1-3--:R-:W-:-:S07]  /*01a0*/  MOV R3, R5 ;  /* 0x0000000500037202 */ /* 0x00afce0000000f00 */
.L_x_0:
[----:B------:R-:W-:-:S04]  /*01b0*/  IMAD.WIDE R8, R0, 0x4, R18 ;  /* 0x0000000400087825 */ /* 0x000fc800078e0212 */
[C---:B--2---:R-:W-:Y:S01]  /*01c0*/  IMAD.WIDE.U32 R24, R3.reuse, 0x4, R16 ;  /* 0x0000000403187825 */ /* 0x044fe200078e0010 */
[----:B------:R-:W2:Y:S05]  /*01d0*/  LDG.E R29, desc[UR10][R8.64] ;  /* 0x0000000a081d7981 */ /* 0x000eaa000c1e1900 */
[----:B------:R-:W3:Y:S01]  /*01e0*/  LDG.E R25, desc[UR10][R24.64] ;  /* 0x0000000a18197981 */ /* 0x000ee2000c1e1900 */
[----:B------:R-:W-:Y:S01]  /*01f0*/  UIADD3 UR4, UPT, UPT, UR4, 0x1, URZ ;  /* 0x0000000104047890 */ /* 0x000fe2000fffe0ff */
[----:B------:R-:W-:Y:S02]  /*0200*/  IADD3 R0, PT, PT, R0, 0x4000, RZ ;  /* 0x0000400000007810 */ /* 0x000fe40007ffe0ff */
[----:B------:R-:W-:Y:S01]  /*0210*/  IADD3 R3, PT, PT, R3, 0x20, RZ ;  /* 0x0000002003037810 */ /* 0x000fe20007ffe0ff */
[----:B------:R-:W-:Y:S01]  /*0220*/  UISETP.NE.AND UP0, UPT, UR4, 0x10, UPT ;  /* 0x000000100400788c */ /* 0x000fe2000bf05270 */
[----:B--2---:R-:W-:Y:S04]  /*0230*/  STS [R6], R29 ;  /* 0x0000001d06007388 */ /* 0x004fe80000000800 */
[----:B---3--:R-:W-:Y:S01]  /*0240*/  STS [R4], R25 ;  /* 0x0000001904007388 */ /* 0x008fe20000000800 */
[----:B------:R-:W-:Y:S06]  /*0250*/  BAR.SYNC.DEFER_BLOCKING 0x0 ;  /* 0x0000000000007b1d */ /* 0x000fec0000010000 */
[----:B------:R-:W-:Y:S04]  /*0260*/  LDS R26, [R7] ;  /* 0x00000000071a7984 */ /* 0x000fe80000000800 */
[----:B------:R-:W0:Y:S04]  /*0270*/  LDS.128 R12, [R2] ;  /* 0x00000000020c7984 */ /* 0x000e280000000c00 */
[----:B------:R-:W1:Y:S04]  /*0280*/  LDS R28, [R7+0x80] ;  /* 0x00008000071c7984 */ /* 0x000e680000000800 */
[----:B------:R-:W2:Y:S04]  /*0290*/  LDS R27, [R7+0x100] ;  /* 0x00010000071b7984 */ /* 0x000ea80000000800 */
[----:B------:R-:W3:Y:S04]  /*02a0*/  LDS R20, [R7+0x180] ;  /* 0x0001800007147984 */ /* 0x000ee80000000800 */
[----:B------:R-:W-:Y:S04]  /*02b0*/  LDS R21, [R7+0x200] ;  /* 0x0002000007157984 */ /* 0x000fe80000000800 */
[----:B------:R-:W4:Y:S04]  /*02c0*/  LDS.128 R8, [R2+0x10] ;  /* 0x0000100002087984 */ /* 0x000f280000000c00 */
[----:B------:R-:W5:Y:S04]  /*02d0*/  LDS R22, [R7+0x280] ;  /* 0x0002800007167984 */ /* 0x000f680000000800 */
[----:B------:R-:W5:Y:S04]  /*02e0*/  LDS R25, [R7+0x300] ;  /* 0x0003000007197984 */ /* 0x000f680000000800 */
[----:B------:R-:W5:Y:S01]  /*02f0*/  LDS R24, [R7+0x380] ;  /* 0x0003800007187984 */ /* 0x000f620000000800 */
[----:B0-----:R-:W-:-:S03]  /*0300*/  FFMA R12, R26, R12, R23 ;  /* 0x0000000c1a0c7223 */ /* 0x001fc60000000017 */
[----:B------:R-:W-:Y:S01]  /*0310*/  LDS R23, [R7+0x400] ;  /* 0x0004000007177984 */ /* 0x000fe20000000800 */
[----:B-1----:R-:W-:-:S04]  /*0320*/  FFMA R12, R28, R13, R12 ;  /* 0x0000000d1c0c7223 */ /* 0x002fc8000000000c */
[----:B--2---:R-:W-:-:S04]  /*0330*/  FFMA R27, R27, R14, R12 ;  /* 0x0000000e1b1b7223 */ /* 0x004fc8000000000c */
[----:B---3--:R-:W-:Y:S02]  /*0340*/  FFMA R26, R20, R15, R27 ;  /* 0x0000000f141a7223 */ /* 0x008fe4000000001b */
[----:B------:R-:W0:Y:S04]  /*0350*/  LDS.128 R12, [R2+0x20] ;  /* 0x00002000020c7984 */ /* 0x000e280000000c00 */
[----:B------:R-:W1:Y:S01]  /*0360*/  LDS R20, [R7+0x480] ;  /* 0x0004800007147984 */ /* 0x000e620000000800 */
[----:B----4-:R-:W-:-:S03]  /*0370*/  FFMA R27, R21, R8, R26 ;  /* 0x00000008151b7223 */ /* 0x010fc6000000001a */
[----:B------:R-:W2:Y:S01]  /*0380*/  LDS R21, [R7+0x500] ;  /* 0x0005000007157984 */ /* 0x000ea20000000800 */
[----:B-----5:R-:W-:-:S03]  /*0390*/  FFMA R22, R22, R9, R27 ;  /* 0x0000000916167223 */ /* 0x020fc6000000001b */
[----:B------:R-:W3:Y:S01]  /*03a0*/  LDS R26, [R7+0x580] ;  /* 0x00058000071a7984 */ /* 0x000ee20000000800 */
[----:B------:R-:W-:-:S03]  /*03b0*/  FFMA R25, R25, R10, R22 ;  /* 0x0000000a19197223 */ /* 0x000fc60000000016 */
[----:B------:R-:W-:Y:S01]  /*03c0*/  LDS R22, [R7+0x680] ;  /* 0x0006800007167984 */ /* 0x000fe20000000800 */
[----:B------:R-:W-:-:S03]  /*03d0*/  FFMA R24, R24, R11, R25 ;  /* 0x0000000b18187223 */ /* 0x000fc60000000019 */
[----:B------:R-:W-:Y:S04]  /*03e0*/  LDS R25, [R7+0x600] ;  /* 0x0006000007197984 */ /* 0x000fe80000000800 */
[----:B------:R-:W4:Y:S01]  /*03f0*/  LDS.128 R8, [R2+0x30] ;  /* 0x0000300002087984 */ /* 0x000f220000000c00 */
[----:B0-----:R-:W-:-:S03]  /*0400*/  FFMA R27, R23, R12, R24 ;  /* 0x0000000c171b7223 */ /* 0x001fc60000000018 */
[----:B------:R-:W0:Y:S01]  /*0410*/  LDS R23, [R7+0x700] ;  /* 0x0007000007177984 */ /* 0x000e220000000800 */
[----:B-1----:R-:W-:-:S03]  /*0420*/  FFMA R20, R20, R13, R27 ;  /* 0x0000000d14147223 */ /* 0x002fc6000000001b */
[----:B------:R-:W1:Y:S01]  /*0430*/  LDS R24, [R7+0x780] ;  /* 0x0007800007187984 */ /* 0x000e620000000800 */
[----:B--2---:R-:W-:-:S03]  /*0440*/  FFMA R21, R21, R14, R20 ;  /* 0x0000000e15157223 */ /* 0x004fc60000000014 */
[----:B------:R-:W-:Y:S01]  /*0450*/  LDS R20, [R7+0x880] ;  /* 0x0008800007147984 */ /* 0x000fe20000000800 */
[----:B---3--:R-:W-:-:S03]  /*0460*/  FFMA R26, R26, R15, R21 ;  /* 0x0000000f1a1a7223 */ /* 0x008fc60000000015 */
[----:B------:R-:W-:Y:S04]  /*0470*/  LDS R21, [R7+0x800] ;  /* 0x0008000007157984 */ /* 0x000fe80000000800 */
[----:B------:R-:W2:Y:S01]  /*0480*/  LDS.128 R12, [R2+0x40] ;  /* 0x00004000020c7984 */ /* 0x000ea20000000c00 */
[----:B----4-:R-:W-:-:S03]  /*0490*/  FFMA R27, R25, R8, R26 ;  /* 0x00000008191b7223 */ /* 0x010fc6000000001a */
[----:B------:R-:W3:Y:S01]  /*04a0*/  LDS R25, [R7+0x900] ;  /* 0x0009000007197984 */ /* 0x000ee20000000800 */
[----:B------:R-:W-:-:S03]  /*04b0*/  FFMA R22, R22, R9, R27 ;  /* 0x0000000916167223 */ /* 0x000fc6000000001b */
[----:B------:R-:W4:Y:S01]  /*04c0*/  LDS R26, [R7+0x980] ;  /* 0x00098000071a7984 */ /* 0x000f220000000800 */
[----:B0-----:R-:W-:-:S03]  /*04d0*/  FFMA R23, R23, R10, R22 ;  /* 0x0000000a17177223 */ /* 0x001fc60000000016 */
[----:B------:R-:W-:Y:S01]  /*04e0*/  LDS R22, [R7+0xa80] ;  /* 0x000a800007167984 */ /* 0x000fe20000000800 */
[----:B-1----:R-:W-:-:S03]  /*04f0*/  FFMA R24, R24, R11, R23 ;  /* 0x0000000b18187223 */ /* 0x002fc60000000017 */
[----:B------:R-:W-:Y:S04]  /*0500*/  LDS R23, [R7+0xa00] ;  /* 0x000a000007177984 */ /* 0x000fe80000000800 */
[----:B------:R-:W0:Y:S01]  /*0510*/  LDS.128 R8, [R2+0x50] ;  /* 0x0000500002087984 */ /* 0x000e220000000c00 */
[----:B--2---:R-:W-:-:S03]  /*0520*/  FFMA R27, R21, R12, R24 ;  /* 0x0000000c151b7223 */ /* 0x004fc60000000018 */
[----:B------:R-:W1:Y:S01]  /*0530*/  LDS R21, [R7+0xb00] ;  /* 0x000b000007157984 */ /* 0x000e620000000800 */
[----:B------:R-:W-:-:S03]  /*0540*/  FFMA R12, R20, R13, R27 ;  /* 0x0000000d140c7223 */ /* 0x000fc6000000001b */
[----:B------:R-:W2:Y:S01]  /*0550*/  LDS R20, [R7+0xb80] ;  /* 0x000b800007147984 */ /* 0x000ea20000000800 */
[----:B---3--:R-:W-:-:S03]  /*0560*/  FFMA R25, R25, R14, R12 ;  /* 0x0000000e19197223 */ /* 0x008fc6000000000c */
[----:B------:R-:W-:Y:S01]  /*0570*/  LDS R24, [R7+0xc80] ;  /* 0x000c800007187984 */ /* 0x000fe20000000800 */
[----:B----4-:R-:W-:-:S03]  /*0580*/  FFMA R26, R26, R15, R25 ;  /* 0x0000000f1a1a7223 */ /* 0x010fc60000000019 */
[----:B------:R-:W-:Y:S04]  /*0590*/  LDS R25, [R7+0xc00] ;  /* 0x000c000007197984 */ /* 0x000fe80000000800 */
[----:B------:R-:W3:Y:S01]  /*05a0*/  LDS.128 R12, [R2+0x60] ;  /* 0x00006000020c7984 */ /* 0x000ee20000000c00 */
[----:B0-----:R-:W-:-:S04]  /*05b0*/  FFMA R23, R23, R8, R26 ;  /* 0x0000000817177223 */ /* 0x001fc8000000001a */
[----:B------:R-:W-:Y:S02]  /*05c0*/  FFMA R22, R22, R9, R23 ;  /* 0x0000000916167223 */ /* 0x000fe40000000017 */
[----:B------:R-:W0:Y:S02]  /*05d0*/  LDS R23, [R7+0xd00] ;  /* 0x000d000007177984 */ /* 0x000e240000000800 */
[----:B-1----:R-:W-:Y:S02]  /*05e0*/  FFMA R21, R21, R10, R22 ;  /* 0x0000000a15157223 */ /* 0x002fe40000000016 */
[----:B------:R-:W1:Y:S02]  /*05f0*/  LDS R22, [R7+0xd80] ;  /* 0x000d800007167984 */ /* 0x000e640000000800 */
[----:B--2---:R-:W-:Y:S02]  /*0600*/  FFMA R26, R20, R11, R21 ;  /* 0x0000000b141a7223 */ /* 0x004fe40000000015 */
[----:B------:R-:W-:Y:S04]  /*0610*/  LDS R21, [R7+0xe00] ;  /* 0x000e000007157984 */ /* 0x000fe80000000800 */
[----:B------:R-:W2:Y:S04]  /*0620*/  LDS.128 R8, [R2+0x70] ;  /* 0x0000700002087984 */ /* 0x000ea80000000c00 */
[----:B------:R-:W4:Y:S01]  /*0630*/  LDS R20, [R7+0xe80] ;  /* 0x000e800007147984 */ /* 0x000f220000000800 */
[----:B---3--:R-:W-:-:S03]  /*0640*/  FFMA R27, R25, R12, R26 ;  /* 0x0000000c191b7223 */ /* 0x008fc6000000001a */
[----:B------:R-:W3:Y:S01]  /*0650*/  LDS R25, [R7+0xf00] ;  /* 0x000f000007197984 */ /* 0x000ee20000000800 */
[----:B------:R-:W-:-:S03]  /*0660*/  FFMA R24, R24, R13, R27 ;  /* 0x0000000d18187223 */ /* 0x000fc6000000001b */
[----:B------:R-:W5:Y:S01]  /*0670*/  LDS R12, [R7+0xf80] ;  /* 0x000f8000070c7984 */ /* 0x000f620000000800 */
[----:B0-----:R-:W-:-:S04]  /*0680*/  FFMA R23, R23, R14, R24 ;  /* 0x0000000e17177223 */ /* 0x001fc80000000018 */
[----:B-1----:R-:W-:-:S04]  /*0690*/  FFMA R22, R22, R15, R23 ;  /* 0x0000000f16167223 */ /* 0x002fc80000000017 */
[----:B--2---:R-:W-:-:S04]  /*06a0*/  FFMA R21, R21, R8, R22 ;  /* 0x0000000815157223 */ /* 0x004fc80000000016 */
[----:B----4-:R-:W-:-:S04]  /*06b0*/  FFMA R20, R20, R9, R21 ;  /* 0x0000000914147223 */ /* 0x010fc80000000015 */
[----:B---3--:R-:W-:-:S04]  /*06c0*/  FFMA R25, R25, R10, R20 ;  /* 0x0000000a19197223 */ /* 0x008fc80000000014 */
[----:B-----5:R-:W-:Y:S01]  /*06d0*/  FFMA R23, R12, R11, R25 ;  /* 0x0000000b0c177223 */ /* 0x020fe20000000019 */
[----:B------:R-:W-:Y:S06]  /*06e0*/  BAR.SYNC.DEFER_BLOCKING 0x0 ;  /* 0x0000000000007b1d */ /* 0x000fec0000010000 */
[----:B------:R-:W-:Y:S05]  /*06f0*/  BRA.U UP0, `(.L_x_0) ;  /* 0xfffffff900ac7547 */ /* 0x000fea000b83ffff */
[----:B------:R-:W0:Y:S01]  /*0700*/  LDC.64 R2, c[0x0][0x390] ;  /* 0x0000e400ff027b82 */ /* 0x000e220000000a00 */
[----:B------:R-:W-:-:S05]  /*0710*/  IADD3 R5, PT, PT, R5, UR5, RZ ;  /* 0x0000000505057c10 */ /* 0x000fca000fffe0ff */
[----:B0-----:R-:W-:-:S05]  /*0720*/  IMAD.WIDE R2, R5, 0x4, R2 ;  /* 0x0000000405027825 */ /* 0x001fca00078e0202 */
[----:B------:R-:W-:Y:S01]  /*0730*/  STG.E desc[UR10][R2.64], R23 ;  /* 0x0000001702007986 */ /* 0x000fe2000c10190a */
[----:B------:R-:W-:Y:S05]  /*0740*/  EXIT ;  /* 0x000000000000794d */ /* 0x000fea0003800000 */
.L_x_1:
[----:B------:R-:W-:-:S00]  /*0750*/  BRA `(.L_x_1) ;  /* 0xfffffffc00fc7947 */ /* 0x000fc0000383ffff */
[----:B------:R-:W-:-:S00]  /*0760*/  NOP ;  /* 0x0000000000007918 */ /* 0x000fc00000000000 */
        /* <DEDUP_REMOVED lines=9> */
.L_x_2:


//--------------------- .nv.shared._Z7myGEMM2PKfS0_Pf --------------------------
	.section	.nv.shared._Z7myGEMM2PKfS0_Pf,"aw",@nobits
	.sectionflags	@""
	.align	4
.nv.shared._Z7myGEMM2PKfS0_Pf:
	.zero		9216


//--------------------- .nv.shared.reserved.0     --------------------------
	.section	.nv.shared.reserved.0,"aw",@nobits
	.weak		__nv_reservedSMEM_offset_0_alias
	.size		__nv_reservedSMEM_offset_0_alias, 0, 64
	.other		__nv_reservedSMEM_offset_0_alias,@"STO_CUDA_RESERVED_SHARED STV_DEFAULT"
__nv_reservedSMEM_offset_0_alias:
	.zero		0
	.zero		64


//--------------------- .nv.constant0._Z7myGEMM2PKfS0_Pf --------------------------
	.section	.nv.constant0._Z7myGEMM2PKfS0_Pf,"a",@progbits
	.sectionflags	@""
	.align	4
.nv.constant0._Z7myGEMM2PKfS0_Pf:
	.zero		920


//--------------------- SYMBOLS --------------------------

	.type		.nv.reservedSmem.offset0,@object
	.size		.nv.reservedSmem.offset0,0x4
	.type		.nv.reservedSmem.cap,@object
	.size		.nv.reservedSmem.cap,0x4
